//
// Generated by NVIDIA NVVM Compiler
//
// Compiler Build ID: CL-36424714
// Cuda compilation tools, release 13.0, V13.0.88
// Based on NVVM 20.0.0
//

.version 9.0
.target sm_100
.address_size 64

	// .globl	copypad

.visible .entry copypad(
	.param .u64 .ptr .align 1 copypad_param_0,
	.param .u32 copypad_param_1,
	.param .u32 copypad_param_2,
	.param .u32 copypad_param_3,
	.param .u64 .ptr .align 1 copypad_param_4,
	.param .u32 copypad_param_5,
	.param .u32 copypad_param_6,
	.param .u32 copypad_param_7,
	.param .u32 copypad_param_8,
	.param .u32 copypad_param_9,
	.param .u32 copypad_param_10
)
{
	.reg .pred 	%p<13>;
	.reg .b32 	%r<110>;
	.reg .b32 	%f<6>;
	.reg .b64 	%rd<25>;

	ld.param.u64 	%rd3, [copypad_param_0];
	ld.param.u32 	%r51, [copypad_param_1];
	ld.param.u32 	%r52, [copypad_param_2];
	ld.param.u32 	%r53, [copypad_param_3];
	ld.param.u64 	%rd4, [copypad_param_4];
	ld.param.u32 	%r54, [copypad_param_5];
	ld.param.u32 	%r55, [copypad_param_6];
	ld.param.u32 	%r56, [copypad_param_7];
	cvta.to.global.u64 	%rd1, %rd3;
	cvta.to.global.u64 	%rd2, %rd4;
	mov.u32 	%r60, %ctaid.y;
	mov.u32 	%r61, %ntid.y;
	mul.lo.s32 	%r1, %r60, %r61;
	mov.u32 	%r2, %tid.y;
	add.s32 	%r3, %r1, %r2;
	mov.u32 	%r62, %ctaid.x;
	mov.u32 	%r63, %ntid.x;
	mul.lo.s32 	%r4, %r62, %r63;
	mov.u32 	%r5, %tid.x;
	add.s32 	%r6, %r4, %r5;
	setp.ge.s32 	%p1, %r3, %r55;
	setp.ge.s32 	%p2, %r6, %r56;
	or.pred  	%p3, %p1, %p2;
	setp.ge.s32 	%p4, %r3, %r52;
	or.pred  	%p5, %p4, %p3;
	setp.ge.s32 	%p6, %r6, %r53;
	or.pred  	%p7, %p6, %p5;
	@%p7 bra 	$L__BB0_8;
	min.s32 	%r7, %r54, %r51;
	setp.lt.s32 	%p8, %r7, 1;
	@%p8 bra 	$L__BB0_8;
	and.b32  	%r8, %r7, 3;
	setp.lt.u32 	%p9, %r7, 4;
	mov.b32 	%r106, 0;
	@%p9 bra 	$L__BB0_5;
	ld.param.u32 	%r95, [copypad_param_10];
	ld.param.u32 	%r93, [copypad_param_9];
	ld.param.u32 	%r91, [copypad_param_8];
	and.b32  	%r106, %r7, 2147483644;
	neg.s32 	%r105, %r106;
	add.s32 	%r65, %r5, %r95;
	add.s32 	%r66, %r65, %r4;
	add.s32 	%r67, %r2, %r93;
	add.s32 	%r68, %r67, %r1;
	mul.lo.s32 	%r69, %r91, %r52;
	add.s32 	%r70, %r69, %r52;
	add.s32 	%r71, %r68, %r70;
	mad.lo.s32 	%r104, %r53, %r71, %r66;
	mul.lo.s32 	%r72, %r53, %r52;
	shl.b32 	%r12, %r72, 2;
	add.s32 	%r73, %r91, 2;
	mad.lo.s32 	%r74, %r52, %r73, %r68;
	mad.lo.s32 	%r103, %r53, %r74, %r66;
	add.s32 	%r75, %r91, 3;
	mad.lo.s32 	%r76, %r52, %r75, %r68;
	mad.lo.s32 	%r102, %r53, %r76, %r66;
	add.s32 	%r77, %r68, %r69;
	mad.lo.s32 	%r101, %r53, %r77, %r66;
	add.s32 	%r78, %r2, %r55;
	add.s32 	%r79, %r78, %r1;
	mad.lo.s32 	%r100, %r56, %r79, %r6;
	mul.lo.s32 	%r80, %r56, %r55;
	shl.b32 	%r17, %r80, 2;
	shl.b32 	%r81, %r55, 1;
	add.s32 	%r82, %r3, %r81;
	mad.lo.s32 	%r99, %r56, %r82, %r6;
	mad.lo.s32 	%r83, %r55, 3, %r3;
	mad.lo.s32 	%r98, %r56, %r83, %r6;
	mad.lo.s32 	%r97, %r56, %r3, %r6;
$L__BB0_4:
	mul.wide.s32 	%rd5, %r97, 4;
	add.s64 	%rd6, %rd2, %rd5;
	ld.global.nc.f32 	%f1, [%rd6];
	mul.wide.s32 	%rd7, %r101, 4;
	add.s64 	%rd8, %rd1, %rd7;
	st.global.f32 	[%rd8], %f1;
	mul.wide.s32 	%rd9, %r100, 4;
	add.s64 	%rd10, %rd2, %rd9;
	ld.global.nc.f32 	%f2, [%rd10];
	mul.wide.s32 	%rd11, %r104, 4;
	add.s64 	%rd12, %rd1, %rd11;
	st.global.f32 	[%rd12], %f2;
	mul.wide.s32 	%rd13, %r99, 4;
	add.s64 	%rd14, %rd2, %rd13;
	ld.global.nc.f32 	%f3, [%rd14];
	mul.wide.s32 	%rd15, %r103, 4;
	add.s64 	%rd16, %rd1, %rd15;
	st.global.f32 	[%rd16], %f3;
	mul.wide.s32 	%rd17, %r98, 4;
	add.s64 	%rd18, %rd2, %rd17;
	ld.global.nc.f32 	%f4, [%rd18];
	mul.wide.s32 	%rd19, %r102, 4;
	add.s64 	%rd20, %rd1, %rd19;
	st.global.f32 	[%rd20], %f4;
	add.s32 	%r105, %r105, 4;
	add.s32 	%r104, %r104, %r12;
	add.s32 	%r103, %r103, %r12;
	add.s32 	%r102, %r102, %r12;
	add.s32 	%r101, %r101, %r12;
	add.s32 	%r100, %r100, %r17;
	add.s32 	%r99, %r99, %r17;
	add.s32 	%r98, %r98, %r17;
	add.s32 	%r97, %r97, %r17;
	setp.ne.s32 	%p10, %r105, 0;
	@%p10 bra 	$L__BB0_4;
$L__BB0_5:
	setp.eq.s32 	%p11, %r8, 0;
	@%p11 bra 	$L__BB0_8;
	ld.param.u32 	%r96, [copypad_param_10];
	ld.param.u32 	%r94, [copypad_param_9];
	ld.param.u32 	%r92, [copypad_param_8];
	mad.lo.s32 	%r84, %r106, %r55, %r3;
	mad.lo.s32 	%r109, %r56, %r84, %r6;
	mul.lo.s32 	%r41, %r56, %r55;
	add.s32 	%r85, %r5, %r96;
	add.s32 	%r86, %r85, %r4;
	add.s32 	%r87, %r2, %r94;
	add.s32 	%r88, %r87, %r1;
	add.s32 	%r89, %r106, %r92;
	mad.lo.s32 	%r90, %r52, %r89, %r88;
	mad.lo.s32 	%r108, %r53, %r90, %r86;
	mul.lo.s32 	%r43, %r53, %r52;
	neg.s32 	%r107, %r8;
$L__BB0_7:
	.pragma "nounroll";
	mul.wide.s32 	%rd21, %r109, 4;
	add.s64 	%rd22, %rd2, %rd21;
	ld.global.nc.f32 	%f5, [%rd22];
	mul.wide.s32 	%rd23, %r108, 4;
	add.s64 	%rd24, %rd1, %rd23;
	st.global.f32 	[%rd24], %f5;
	add.s32 	%r109, %r109, %r41;
	add.s32 	%r108, %r108, %r43;
	add.s32 	%r107, %r107, 1;
	setp.ne.s32 	%p12, %r107, 0;
	@%p12 bra 	$L__BB0_7;
$L__BB0_8:
	ret;

}


// ===== COMPILED SASS (sm_100) =====

	.target	sm_100

	.elftype	@"ET_EXEC"


//--------------------- .note.nv.tkinfo           --------------------------
	.section	.note.nv.tkinfo,"",@"SHT_NOTE"
	.sectionflags	@"SHF_NOTE_NV_TKINFO"
	.tkinfo
        /*0018*/ 	.word	0x00000002
        /*0030*/ 	.string	""
        /*0030*/ 	.string	"ptxas"
        /*0030*/ 	.string	"Cuda compilation tools, release 13.0, V13.0.88"
        /*0030*/ 	.string	"Build cuda_13.0.r13.0/compiler.36424714_0"
        /*0030*/ 	.string	"-arch sm_100 -m 64 "



//--------------------- .note.nv.cuinfo           --------------------------
	.section	.note.nv.cuinfo,"",@"SHT_NOTE"
	.sectionflags	@"SHF_NOTE_NV_CUINFO"
        /*0018*/ 	.short	0x0002
        /*001a*/ 	.short	0x0064
        /*001c*/ 	.short	0x0082
	.zero		2


//--------------------- .nv.info                  --------------------------
	.section	.nv.info,"",@"SHT_CUDA_INFO"
	.align	4


	//----- nvinfo : EIATTR_REGCOUNT
	.align		4
        /*0000*/ 	.byte	0x04, 0x2f
        /*0002*/ 	.short	(.L_1 - .L_0)
	.align		4
.L_0:
        /*0004*/ 	.word	index@(copypad)
        /*0008*/ 	.word	0x00000020


	//----- nvinfo : EIATTR_FRAME_SIZE
	.align		4
.L_1:
        /*000c*/ 	.byte	0x04, 0x11
        /*000e*/ 	.short	(.L_3 - .L_2)
	.align		4
.L_2:
        /*0010*/ 	.word	index@(copypad)
        /*0014*/ 	.word	0x00000000


	//----- nvinfo : EIATTR_MIN_STACK_SIZE
	.align		4
.L_3:
        /*0018*/ 	.byte	0x04, 0x12
        /*001a*/ 	.short	(.L_5 - .L_4)
	.align		4
.L_4:
        /*001c*/ 	.word	index@(copypad)
        /*0020*/ 	.word	0x00000000
.L_5:


//--------------------- .nv.compat                --------------------------
	.section	.nv.compat,"",@"SHT_CUDA_COMPAT_INFO"
	.align	4
        /*0000*/ 	.byte	0x02, 0x09, 0x00, 0x00, 0x02, 0x02, 0x01, 0x00, 0x02, 0x05, 0x05, 0x00, 0x03, 0x07, 0x01, 0x01
        /*0010*/ 	.byte	0x02, 0x03, 0x00, 0x00, 0x02, 0x06, 0x01, 0x00, 0x04, 0x0b, 0x08, 0x00, 0x09, 0x00, 0x00, 0x00
        /*0020*/ 	.byte	0x00, 0x00, 0x00, 0x00


//--------------------- .nv.info.copypad          --------------------------
	.section	.nv.info.copypad,"",@"SHT_CUDA_INFO"
	.sectionflags	@""
	.align	4


	//----- nvinfo : EIATTR_CUDA_API_VERSION
	.align		4
        /*0000*/ 	.byte	0x04, 0x37
        /*0002*/ 	.short	(.L_7 - .L_6)
.L_6:
        /*0004*/ 	.word	0x00000082


	//----- nvinfo : EIATTR_KPARAM_INFO
	.align		4
.L_7:
        /*0008*/ 	.byte	0x04, 0x17
        /*000a*/ 	.short	(.L_9 - .L_8)
.L_8:
        /*000c*/ 	.word	0x00000000
        /*0010*/ 	.short	0x000a
        /*0012*/ 	.short	0x0034
        /*0014*/ 	.byte	0x00, 0xf0, 0x11, 0x00


	//----- nvinfo : EIATTR_KPARAM_INFO
	.align		4
.L_9:
        /*0018*/ 	.byte	0x04, 0x17
        /*001a*/ 	.short	(.L_11 - .L_10)
.L_10:
        /*001c*/ 	.word	0x00000000
        /*0020*/ 	.short	0x0009
        /*0022*/ 	.short	0x0030
        /*0024*/ 	.byte	0x00, 0xf0, 0x11, 0x00


	//----- nvinfo : EIATTR_KPARAM_INFO
	.align		4
.L_11:
        /*0028*/ 	.byte	0x04, 0x17
        /*002a*/ 	.short	(.L_13 - .L_12)
.L_12:
        /*002c*/ 	.word	0x00000000
        /*0030*/ 	.short	0x0008
        /*0032*/ 	.short	0x002c
        /*0034*/ 	.byte	0x00, 0xf0, 0x11, 0x00


	//----- nvinfo : EIATTR_KPARAM_INFO
	.align		4
.L_13:
        /*0038*/ 	.byte	0x04, 0x17
        /*003a*/ 	.short	(.L_15 - .L_14)
.L_14:
        /*003c*/ 	.word	0x00000000
        /*0040*/ 	.short	0x0007
        /*0042*/ 	.short	0x0028
        /*0044*/ 	.byte	0x00, 0xf0, 0x11, 0x00


	//----- nvinfo : EIATTR_KPARAM_INFO
	.align		4
.L_15:
        /*0048*/ 	.byte	0x04, 0x17
        /*004a*/ 	.short	(.L_17 - .L_16)
.L_16:
        /*004c*/ 	.word	0x00000000
        /*0050*/ 	.short	0x0006
        /*0052*/ 	.short	0x0024
        /*0054*/ 	.byte	0x00, 0xf0, 0x11, 0x00


	//----- nvinfo : EIATTR_KPARAM_INFO
	.align		4
.L_17:
        /*0058*/ 	.byte	0x04, 0x17
        /*005a*/ 	.short	(.L_19 - .L_18)
.L_18:
        /*005c*/ 	.word	0x00000000
        /*0060*/ 	.short	0x0005
        /*0062*/ 	.short	0x0020
        /*0064*/ 	.byte	0x00, 0xf0, 0x11, 0x00


	//----- nvinfo : EIATTR_KPARAM_INFO
	.align		4
.L_19:
        /*0068*/ 	.byte	0x04, 0x17
        /*006a*/ 	.short	(.L_21 - .L_20)
.L_20:
        /*006c*/ 	.word	0x00000000
        /*0070*/ 	.short	0x0004
        /*0072*/ 	.short	0x0018
        /*0074*/ 	.byte	0x00, 0xf5, 0x21, 0x00


	//----- nvinfo : EIATTR_KPARAM_INFO
	.align		4
.L_21:
        /*0078*/ 	.byte	0x04, 0x17
        /*007a*/ 	.short	(.L_23 - .L_22)
.L_22:
        /*007c*/ 	.word	0x00000000
        /*0080*/ 	.short	0x0003
        /*0082*/ 	.short	0x0010
        /*0084*/ 	.byte	0x00, 0xf0, 0x11, 0x00


	//----- nvinfo : EIATTR_KPARAM_INFO
	.align		4
.L_23:
        /*0088*/ 	.byte	0x04, 0x17
        /*008a*/ 	.short	(.L_25 - .L_24)
.L_24:
        /*008c*/ 	.word	0x00000000
        /*0090*/ 	.short	0x0002
        /*0092*/ 	.short	0x000c
        /*0094*/ 	.byte	0x00, 0xf0, 0x11, 0x00


	//----- nvinfo : EIATTR_KPARAM_INFO
	.align		4
.L_25:
        /*0098*/ 	.byte	0x04, 0x17
        /*009a*/ 	.short	(.L_27 - .L_26)
.L_26:
        /*009c*/ 	.word	0x00000000
        /*00a0*/ 	.short	0x0001
        /*00a2*/ 	.short	0x0008
        /*00a4*/ 	.byte	0x00, 0xf0, 0x11, 0x00


	//----- nvinfo : EIATTR_KPARAM_INFO
	.align		4
.L_27:
        /*00a8*/ 	.byte	0x04, 0x17
        /*00aa*/ 	.short	(.L_29 - .L_28)
.L_28:
        /*00ac*/ 	.word	0x00000000
        /*00b0*/ 	.short	0x0000
        /*00b2*/ 	.short	0x0000
        /*00b4*/ 	.byte	0x00, 0xf5, 0x21, 0x00


	//----- nvinfo : EIATTR_SPARSE_MMA_MASK
	.align		4
.L_29:
        /*00b8*/ 	.byte	0x03, 0x50
        /*00ba*/ 	.short	0x0000


	//----- nvinfo : EIATTR_MAXREG_COUNT
	.align		4
        /*00bc*/ 	.byte	0x03, 0x1b
        /*00be*/ 	.short	0x00ff


	//----- nvinfo : EIATTR_MERCURY_ISA_VERSION
	.align		4
        /*00c0*/ 	.byte	0x03, 0x5f
        /*00c2*/ 	.short	0x0101


	//----- nvinfo : EIATTR_VRC_CTA_INIT_COUNT
	.align		4
        /*00c4*/ 	.byte	0x02, 0x4a
	.zero		1
	.zero		1


	//----- nvinfo : EIATTR_EXIT_INSTR_OFFSETS
	.align		4
        /*00c8*/ 	.byte	0x04, 0x1c
        /*00ca*/ 	.short	(.L_31 - .L_30)


	//   ....[0]....
.L_30:
        /*00cc*/ 	.word	0x00000130


	//   ....[1]....
        /*00d0*/ 	.word	0x00000180


	//   ....[2]....
        /*00d4*/ 	.word	0x00000fb0


	//   ....[3]....
        /*00d8*/ 	.word	0x00001110


	//----- nvinfo : EIATTR_CBANK_PARAM_SIZE
	.align		4
.L_31:
        /*00dc*/ 	.byte	0x03, 0x19
        /*00de*/ 	.short	0x0038


	//----- nvinfo : EIATTR_PARAM_CBANK
	.align		4
        /*00e0*/ 	.byte	0x04, 0x0a
        /*00e2*/ 	.short	(.L_33 - .L_32)
	.align		4
.L_32:
        /*00e4*/ 	.word	index@(.nv.constant0.copypad)
        /*00e8*/ 	.short	0x0380
        /*00ea*/ 	.short	0x0038


	//----- nvinfo : EIATTR_SW_WAR
	.align		4
.L_33:
        /*00ec*/ 	.byte	0x04, 0x36
        /*00ee*/ 	.short	(.L_35 - .L_34)
.L_34:
        /*00f0*/ 	.word	0x00000008
.L_35:


//--------------------- .nv.callgraph             --------------------------
	.section	.nv.callgraph,"",@"SHT_CUDA_CALLGRAPH"
	.align	4
	.sectionentsize	8
	.align		4
        /*0000*/ 	.word	0x00000000
	.align		4
        /*0004*/ 	.word	0xffffffff
	.align		4
        /*0008*/ 	.word	0x00000000
	.align		4
        /*000c*/ 	.word	0xfffffffe
	.align		4
        /*0010*/ 	.word	0x00000000
	.align		4
        /*0014*/ 	.word	0xfffffffd
	.align		4
        /*0018*/ 	.word	0x00000000
	.align		4
        /*001c*/ 	.word	0xfffffffc


//--------------------- .text.copypad             --------------------------
	.section	.text.copypad,"ax",@progbits
	.align	128
        .global         copypad
        .type           copypad,@function
        .size           copypad,(.L_x_7 - copypad)
        .other          copypad,@"STO_CUDA_ENTRY STV_DEFAULT"
copypad:
.text.copypad:
[----:B------:R-:W-:Y:S01]  /*0000*/  LDC R1, c[0x0][0x37c] ;  /* 0x0000df00ff017b82 */ /* 0x000fe20000000800 */
[----:B------:R-:W0:Y:S07]  /*0010*/  S2R R0, SR_TID.X ;  /* 0x0000000000007919 */ /* 0x000e2e0000002100 */
[----:B------:R-:W1:Y:S01]  /*0020*/  S2UR UR4, SR_CTAID.Y ;  /* 0x00000000000479c3 */ /* 0x000e620000002600 */
[----:B------:R-:W1:Y:S01]  /*0030*/  LDCU UR5, c[0x0][0x364] ;  /* 0x00006c80ff0577ac */ /* 0x000e620008000800 */
[----:B------:R-:W2:Y:S01]  /*0040*/  S2R R2, SR_TID.Y ;  /* 0x0000000000027919 */ /* 0x000ea20000002200 */
[----:B------:R-:W3:Y:S05]  /*0050*/  LDCU UR7, c[0x0][0x360] ;  /* 0x00006c00ff0777ac */ /* 0x000eea0008000800 */
[----:B------:R-:W3:Y:S01]  /*0060*/  S2UR UR6, SR_CTAID.X ;  /* 0x00000000000679c3 */ /* 0x000ee20000002500 */
[----:B------:R-:W4:Y:S01]  /*0070*/  LDCU UR8, c[0x0][0x3a8] ;  /* 0x00007500ff0877ac */ /* 0x000f220008000800 */
[----:B------:R-:W5:Y:S06]  /*0080*/  LDCU UR9, c[0x0][0x390] ;  /* 0x00007200ff0977ac */ /* 0x000f6c0008000800 */
[----:B------:R-:W5:Y:S08]  /*0090*/  LDC R3, c[0x0][0x3a4] ;  /* 0x0000e900ff037b82 */ /* 0x000f700000000800 */
[----:B------:R-:W5:Y:S01]  /*00a0*/  LDC R4, c[0x0][0x38c] ;  /* 0x0000e300ff047b82 */ /* 0x000f620000000800 */
[----:B-1----:R-:W-:-:S02]  /*00b0*/  UIMAD UR4, UR4, UR5, URZ ;  /* 0x00000005040472a4 */ /* 0x002fc4000f8e02ff */
[----:B---3--:R-:W-:-:S04]  /*00c0*/  UIMAD UR5, UR6, UR7, URZ ;  /* 0x00000007060572a4 */ /* 0x008fc8000f8e02ff */
[----:B--2---:R-:W-:Y:S02]  /*00d0*/  IADD3 R6, PT, PT, R2, UR4, RZ ;  /* 0x0000000402067c10 */ /* 0x004fe4000fffe0ff */
[----:B0-----:R-:W-:-:S04]  /*00e0*/  IADD3 R5, PT, PT, R0, UR5, RZ ;  /* 0x0000000500057c10 */ /* 0x001fc8000fffe0ff */
[----:B----4-:R-:W-:-:S04]  /*00f0*/  ISETP.GE.AND P0, PT, R5, UR8, PT ;  /* 0x0000000805007c0c */ /* 0x010fc8000bf06270 */
[----:B-----5:R-:W-:-:S04]  /*0100*/  ISETP.GE.OR P0, PT, R6, R3, P0 ;  /* 0x000000030600720c */ /* 0x020fc80000706670 */
[----:B------:R-:W-:-:S04]  /*0110*/  ISETP.GE.OR P0, PT, R6, R4, P0 ;  /* 0x000000040600720c */ /* 0x000fc80000706670 */
[----:B------:R-:W-:-:S13]  /*0120*/  ISETP.GE.OR P0, PT, R5, UR9, P0 ;  /* 0x0000000905007c0c */ /* 0x000fda0008706670 */
[----:B------:R-:W-:Y:S05]  /*0130*/  @P0 EXIT ;  /* 0x000000000000094d */ /* 0x000fea0003800000 */
[----:B------:R-:W0:Y:S01]  /*0140*/  LDC R9, c[0x0][0x388] ;  /* 0x0000e200ff097b82 */ /* 0x000e220000000800 */
[----:B------:R-:W0:Y:S02]  /*0150*/  LDCU UR6, c[0x0][0x3a0] ;  /* 0x00007400ff0677ac */ /* 0x000e240008000800 */
[----:B0-----:R-:W-:-:S04]  /*0160*/  VIMNMX R9, PT, PT, R9, UR6, PT ;  /* 0x0000000609097c48 */ /* 0x001fc8000bfe0100 */
[----:B------:R-:W-:-:S13]  /*0170*/  ISETP.GE.AND P0, PT, R9, 0x1, PT ;  /* 0x000000010900780c */ /* 0x000fda0003f06270 */
[----:B------:R-:W-:Y:S05]  /*0180*/  @!P0 EXIT ;  /* 0x000000000000894d */ /* 0x000fea0003800000 */
[C---:B------:R-:W-:Y:S01]  /*0190*/  ISETP.GE.U32.AND P0, PT, R9.reuse, 0x4, PT ;  /* 0x000000040900780c */ /* 0x040fe20003f06070 */
[----:B------:R-:W0:Y:S01]  /*01a0*/  LDCU.64 UR6, c[0x0][0x358] ;  /* 0x00006b00ff0677ac */ /* 0x000e220008000a00 */
[----:B------:R-:W-:Y:S01]  /*01b0*/  HFMA2 R8, -RZ, RZ, 0, 0 ;  /* 0x00000000ff087431 */ /* 0x000fe200000001ff */
[----:B------:R-:W-:-:S10]  /*01c0*/  LOP3.LUT R7, R9, 0x3, RZ, 0xc0, !PT ;  /* 0x0000000309077812 */ /* 0x000fd400078ec0ff */
[----:B------:R-:W-:Y:S05]  /*01d0*/  @!P0 BRA `(.L_x_0) ;  /* 0x0000000c00708947 */ /* 0x000fea0003800000 */
[----:B------:R-:W1:Y:S01]  /*01e0*/  LDC R15, c[0x0][0x3ac] ;  /* 0x0000eb00ff0f7b82 */ /* 0x000e620000000800 */
[C---:B------:R-:W-:Y:S02]  /*01f0*/  IMAD R24, R3.reuse, 0x3, R6 ;  /* 0x0000000303187824 */ /* 0x040fe400078e0206 */
[----:B------:R-:W-:Y:S02]  /*0200*/  IMAD R20, R4, UR9, RZ ;  /* 0x0000000904147c24 */ /* 0x000fe4000f8e02ff */
[----:B------:R-:W-:Y:S02]  /*0210*/  IMAD R21, R3, UR8, RZ ;  /* 0x0000000803157c24 */ /* 0x000fe4000f8e02ff */
[--C-:B------:R-:W-:Y:S01]  /*0220*/  IMAD R18, R6, UR8, R5.reuse ;  /* 0x0000000806127c24 */ /* 0x100fe2000f8e0205 */
[----:B------:R-:W2:Y:S01]  /*0230*/  LDC.64 R10, c[0x0][0x3b0] ;  /* 0x0000ec00ff0a7b82 */ /* 0x000ea20000000a00 */
[----:B------:R-:W-:Y:S02]  /*0240*/  IMAD R24, R24, UR8, R5 ;  /* 0x0000000818187c24 */ /* 0x000fe4000f8e0205 */
[----:B-1----:R-:W-:Y:S01]  /*0250*/  IMAD R8, R4, R15, R4 ;  /* 0x0000000f04087224 */ /* 0x002fe200078e0204 */
[----:B------:R-:W-:-:S02]  /*0260*/  IADD3 R12, PT, PT, R15, 0x3, RZ ;  /* 0x000000030f0c7810 */ /* 0x000fc40007ffe0ff */
[----:B--2---:R-:W-:Y:S02]  /*0270*/  IADD3 R13, PT, PT, R10, UR4, R2 ;  /* 0x000000040a0d7c10 */ /* 0x004fe4000fffe002 */
[----:B------:R-:W-:Y:S02]  /*0280*/  IADD3 R10, PT, PT, R15, 0x2, RZ ;  /* 0x000000020f0a7810 */ /* 0x000fe40007ffe0ff */
[----:B------:R-:W-:Y:S01]  /*0290*/  IADD3 R22, PT, PT, R13, R8, RZ ;  /* 0x000000080d167210 */ /* 0x000fe20007ffe0ff */
[-CC-:B------:R-:W-:Y:S01]  /*02a0*/  IMAD R12, R12, R4.reuse, R13.reuse ;  /* 0x000000040c0c7224 */ /* 0x180fe200078e020d */
[----:B------:R-:W-:Y:S01]  /*02b0*/  LOP3.LUT R8, R9, 0x7ffffffc, RZ, 0xc0, !PT ;  /* 0x7ffffffc09087812 */ /* 0x000fe200078ec0ff */
[--C-:B------:R-:W-:Y:S01]  /*02c0*/  IMAD R10, R10, R4, R13.reuse ;  /* 0x000000040a0a7224 */ /* 0x100fe200078e020d */
[----:B------:R-:W-:Y:S01]  /*02d0*/  IADD3 R11, PT, PT, R11, UR5, R0 ;  /* 0x000000050b0b7c10 */ /* 0x000fe2000fffe000 */
[----:B------:R-:W-:Y:S01]  /*02e0*/  IMAD R14, R4, R15, R13 ;  /* 0x0000000f040e7224 */ /* 0x000fe200078e020d */
[----:B------:R-:W-:-:S03]  /*02f0*/  IADD3 R25, PT, PT, -R8, RZ, RZ ;  /* 0x000000ff08197210 */ /* 0x000fc60007ffe1ff */
[--C-:B------:R-:W-:Y:S01]  /*0300*/  IMAD R9, R10, UR9, R11.reuse ;  /* 0x000000090a097c24 */ /* 0x100fe2000f8e020b */
[----:B------:R-:W-:Y:S01]  /*0310*/  ISETP.GE.AND P0, PT, R25, RZ, PT ;  /* 0x000000ff1900720c */ /* 0x000fe20003f06270 */
[--C-:B------:R-:W-:Y:S02]  /*0320*/  IMAD R22, R22, UR9, R11.reuse ;  /* 0x0000000916167c24 */ /* 0x100fe4000f8e020b */
[--C-:B------:R-:W-:Y:S01]  /*0330*/  IMAD R10, R12, UR9, R11.reuse ;  /* 0x000000090c0a7c24 */ /* 0x100fe2000f8e020b */
[C---:B------:R-:W-:Y:S01]  /*0340*/  IADD3 R12, PT, PT, R3.reuse, UR4, R2 ;  /* 0x00000004030c7c10 */ /* 0x040fe2000fffe002 */
[----:B------:R-:W-:Y:S02]  /*0350*/  IMAD R11, R14, UR9, R11 ;  /* 0x000000090e0b7c24 */ /* 0x000fe4000f8e020b */
[----:B------:R-:W-:Y:S02]  /*0360*/  IMAD R14, R3, 0x2, R6 ;  /* 0x00000002030e7824 */ /* 0x000fe400078e0206 */
[----:B------:R-:W-:-:S02]  /*0370*/  IMAD R19, R12, UR8, R5 ;  /* 0x000000080c137c24 */ /* 0x000fc4000f8e0205 */
[----:B------:R-:W-:Y:S02]  /*0380*/  IMAD R23, R14, UR8, R5 ;  /* 0x000000080e177c24 */ /* 0x000fe4000f8e0205 */
[----:B------:R-:W-:Y:S05]  /*0390*/  @P0 BRA `(.L_x_1) ;  /* 0x00000008008c0947 */ /* 0x000fea0003800000 */
[----:B------:R-:W-:Y:S02]  /*03a0*/  IADD3 R12, PT, PT, -R25, RZ, RZ ;  /* 0x000000ff190c7210 */ /* 0x000fe40007ffe1ff */
[----:B------:R-:W-:Y:S02]  /*03b0*/  PLOP3.LUT P0, PT, PT, PT, PT, 0x80, 0x8 ;  /* 0x000000000008781c */ /* 0x000fe40003f0f070 */
[----:B------:R-:W-:-:S13]  /*03c0*/  ISETP.GT.AND P1, PT, R12, 0xc, PT ;  /* 0x0000000c0c00780c */ /* 0x000fda0003f24270 */
[----:B------:R-:W-:Y:S05]  /*03d0*/  @!P1 BRA `(.L_x_2) ;  /* 0x0000000400989947 */ /* 0x000fea0003800000 */
[----:B------:R-:W-:-:S13]  /*03e0*/  PLOP3.LUT P0, PT, PT, PT, PT, 0x8, 0x80 ;  /* 0x000000000080781c */ /* 0x000fda0003f0e170 */
.L_x_3:
[----:B------:R-:W1:Y:S08]  /*03f0*/  LDC.64 R14, c[0x0][0x398] ;  /* 0x0000e600ff0e7b82 */ /* 0x000e700000000a00 */
[----:B------:R-:W2:Y:S01]  /*0400*/  LDC.64 R12, c[0x0][0x380] ;  /* 0x0000e000ff0c7b82 */ /* 0x000ea20000000a00 */
[----:B-1----:R-:W-:-:S06]  /*0410*/  IMAD.WIDE R26, R18, 0x4, R14 ;  /* 0x00000004121a7825 */ /* 0x002fcc00078e020e */
[----:B0-----:R-:W3:Y:S01]  /*0420*/  LDG.E.CONSTANT R27, desc[UR6][R26.64] ;  /* 0x000000061a1b7981 */ /* 0x001ee2000c1e9900 */
[----:B--2---:R-:W-:-:S05]  /*0430*/  IMAD.WIDE R16, R11, 0x4, R12 ;  /* 0x000000040b107825 */ /* 0x004fca00078e020c */
[----:B---3--:R0:W-:Y:S02]  /*0440*/  STG.E desc[UR6][R16.64], R27 ;  /* 0x0000001b10007986 */ /* 0x0081e4000c101906 */
[----:B0-----:R-:W-:-:S05]  /*0450*/  IMAD.WIDE R16, R19, 0x4, R14 ;  /* 0x0000000413107825 */ /* 0x001fca00078e020e */
[----:B------:R0:W2:Y:S02]  /*0460*/  LDG.E.CONSTANT R29, desc[UR6][R16.64] ;  /* 0x00000006101d7981 */ /* 0x0000a4000c1e9900 */
[----:B0-----:R-:W-:-:S05]  /*0470*/  IMAD.WIDE R16, R22, 0x4, R12 ;  /* 0x0000000416107825 */ /* 0x001fca00078e020c */
[----:B--2---:R0:W-:Y:S02]  /*0480*/  STG.E desc[UR6][R16.64], R29 ;  /* 0x0000001d10007986 */ /* 0x0041e4000c101906 */
[----:B0-----:R-:W-:-:S05]  /*0490*/  IMAD.WIDE R16, R23, 0x4, R14 ;  /* 0x0000000417107825 */ /* 0x001fca00078e020e */
[----:B------:R0:W2:Y:S02]  /*04a0*/  LDG.E.CONSTANT R28, desc[UR6][R16.64] ;  /* 0x00000006101c7981 */ /* 0x0000a4000c1e9900 */
[----:B0-----:R-:W-:-:S05]  /*04b0*/  IMAD.WIDE R16, R9, 0x4, R12 ;  /* 0x0000000409107825 */ /* 0x001fca00078e020c */
[----:B--2---:R0:W-:Y:S02]  /*04c0*/  STG.E desc[UR6][R16.64], R28 ;  /* 0x0000001c10007986 */ /* 0x0041e4000c101906 */
[----:B0-----:R-:W-:-:S05]  /*04d0*/  IMAD.WIDE R16, R24, 0x4, R14 ;  /* 0x0000000418107825 */ /* 0x001fca00078e020e */
[----:B------:R0:W2:Y:S01]  /*04e0*/  LDG.E.CONSTANT R26, desc[UR6][R16.64] ;  /* 0x00000006101a7981 */ /* 0x0000a2000c1e9900 */
[----:B------:R-:W-:Y:S01]  /*04f0*/  LEA R18, R21, R18, 0x2 ;  /* 0x0000001215127211 */ /* 0x000fe200078e10ff */
[----:B0-----:R-:W-:-:S05]  /*0500*/  IMAD.WIDE R16, R10, 0x4, R12 ;  /* 0x000000040a107825 */ /* 0x001fca00078e020c */
[----:B--2---:R0:W-:Y:S02]  /*0510*/  STG.E desc[UR6][R16.64], R26 ;  /* 0x0000001a10007986 */ /* 0x0041e4000c101906 */
[----:B0-----:R-:W-:-:S05]  /*0520*/  IMAD.WIDE R16, R18, 0x4, R14 ;  /* 0x0000000412107825 */ /* 0x001fca00078e020e */
[----:B------:R0:W2:Y:S01]  /*0530*/  LDG.E.CONSTANT R27, desc[UR6][R16.64] ;  /* 0x00000006101b7981 */ /* 0x0000a2000c1e9900 */
[----:B------:R-:W-:Y:S02]  /*0540*/  LEA R11, R20, R11, 0x2 ;  /* 0x0000000b140b7211 */ /* 0x000fe400078e10ff */
[----:B------:R-:W-:-:S03]  /*0550*/  LEA R19, R21, R19, 0x2 ;  /* 0x0000001315137211 */ /* 0x000fc600078e10ff */
        /* <DEDUP_REMOVED lines=10> */
[----:B------:R-:W-:Y:S01]  /*0600*/  IMAD R9, R20, 0x4, R9 ;  /* 0x0000000414097824 */ /* 0x000fe200078e0209 */
        /* <DEDUP_REMOVED lines=17> */
[----:B------:R-:W-:Y:S01]  /*0720*/  LEA R22, R20, R22, 0x2 ;  /* 0x0000001614167211 */ /* 0x000fe200078e10ff */
[----:B------:R-:W-:-:S04]  /*0730*/  IMAD R23, R21, 0x4, R23 ;  /* 0x0000000415177824 */ /* 0x000fc800078e0217 */
        /* <DEDUP_REMOVED lines=11> */
[----:B0-----:R-:W-:-:S05]  /*07f0*/  LEA R17, R20, R10, 0x2 ;  /* 0x0000000a14117211 */ /* 0x001fca00078e10ff */
[----:B------:R-:W-:-:S05]  /*0800*/  IMAD.WIDE R28, R17, 0x4, R12 ;  /* 0x00000004111c7825 */ /* 0x000fca00078e020c */
[----:B--2---:R0:W-:Y:S02]  /*0810*/  STG.E desc[UR6][R28.64], R9 ;  /* 0x000000091c007986 */ /* 0x0041e4000c101906 */
[----:B0-----:R-:W-:-:S06]  /*0820*/  IMAD.WIDE R28, R18, 0x4, R14 ;  /* 0x00000004121c7825 */ /* 0x001fcc00078e020e */
[----:B------:R-:W2:Y:S01]  /*0830*/  LDG.E.CONSTANT R29, desc[UR6][R28.64] ;  /* 0x000000061c1d7981 */ /* 0x000ea2000c1e9900 */
[----:B------:R-:W-:Y:S02]  /*0840*/  LEA R9, R20, R11, 0x2 ;  /* 0x0000000b14097211 */ /* 0x000fe400078e10ff */
[----:B------:R-:W-:-:S03]  /*0850*/  LEA R19, R21, R19, 0x2 ;  /* 0x0000001315137211 */ /* 0x000fc600078e10ff */
[----:B------:R-:W-:-:S05]  /*0860*/  IMAD.WIDE R10, R9, 0x4, R12 ;  /* 0x00000004090a7825 */ /* 0x000fca00078e020c */
[----:B--2---:R0:W-:Y:S02]  /*0870*/  STG.E desc[UR6][R10.64], R29 ;  /* 0x0000001d0a007986 */ /* 0x0041e4000c101906 */
[----:B0-----:R-:W-:-:S05]  /*0880*/  IMAD.WIDE R10, R19, 0x4, R14 ;  /* 0x00000004130a7825 */ /* 0x001fca00078e020e */
[----:B------:R0:W2:Y:S01]  /*0890*/  LDG.E.CONSTANT R27, desc[UR6][R10.64] ;  /* 0x000000060a1b7981 */ /* 0x0000a2000c1e9900 */
[----:B------:R-:W-:Y:S01]  /*08a0*/  IMAD R22, R20, 0x4, R22 ;  /* 0x0000000414167824 */ /* 0x000fe200078e0216 */
[C---:B------:R-:W-:Y:S02]  /*08b0*/  LEA R23, R21.reuse, R23, 0x2 ;  /* 0x0000001715177211 */ /* 0x040fe400078e10ff */
[----:B------:R-:W-:Y:S01]  /*08c0*/  LEA R24, R21, R24, 0x2 ;  /* 0x0000001815187211 */ /* 0x000fe200078e10ff */
[----:B0-----:R-:W-:-:S05]  /*08d0*/  IMAD.WIDE R10, R22, 0x4, R12 ;  /* 0x00000004160a7825 */ /* 0x001fca00078e020c */
[----:B--2---:R0:W-:Y:S02]  /*08e0*/  STG.E desc[UR6][R10.64], R27 ;  /* 0x0000001b0a007986 */ /* 0x0041e4000c101906 */
[----:B0-----:R-:W-:-:S04]  /*08f0*/  IMAD.WIDE R10, R23, 0x4, R14 ;  /* 0x00000004170a7825 */ /* 0x001fc800078e020e */
[----:B------:R-:W-:Y:S01]  /*0900*/  IMAD.WIDE R14, R24, 0x4, R14 ;  /* 0x00000004180e7825 */ /* 0x000fe200078e020e */
[----:B------:R-:W2:Y:S04]  /*0910*/  LDG.E.CONSTANT R16, desc[UR6][R10.64] ;  /* 0x000000060a107981 */ /* 0x000ea8000c1e9900 */
[----:B------:R0:W3:Y:S01]  /*0920*/  LDG.E.CONSTANT R29, desc[UR6][R14.64] ;  /* 0x000000060e1d7981 */ /* 0x0000e2000c1e9900 */
[----:B------:R-:W-:Y:S01]  /*0930*/  IADD3 R25, PT, PT, R25, 0x10, RZ ;  /* 0x0000001019197810 */ /* 0x000fe20007ffe0ff */
[C---:B------:R-:W-:Y:S01]  /*0940*/  IMAD R19, R21.reuse, 0x4, R19 ;  /* 0x0000000415137824 */ /* 0x040fe200078e0213 */
[----:B------:R-:W-:Y:S02]  /*0950*/  LEA R18, R21, R18, 0x2 ;  /* 0x0000001215127211 */ /* 0x000fe400078e10ff */
[----:B------:R-:W-:-:S02]  /*0960*/  ISETP.GE.AND P1, PT, R25, -0xc, PT ;  /* 0xfffffff41900780c */ /* 0x000fc40003f26270 */
[C---:B------:R-:W-:Y:S02]  /*0970*/  LEA R23, R21.reuse, R23, 0x2 ;  /* 0x0000001715177211 */ /* 0x040fe400078e10ff */
[----:B------:R-:W-:Y:S02]  /*0980*/  LEA R24, R21, R24, 0x2 ;  /* 0x0000001815187211 */ /* 0x000fe400078e10ff */
[C---:B0-----:R-:W-:Y:S02]  /*0990*/  LEA R15, R20.reuse, R26, 0x2 ;  /* 0x0000001a140f7211 */ /* 0x041fe400078e10ff */
[C---:B------:R-:W-:Y:S02]  /*09a0*/  LEA R14, R20.reuse, R17, 0x2 ;  /* 0x00000011140e7211 */ /* 0x040fe400078e10ff */
[----:B------:R-:W-:Y:S01]  /*09b0*/  LEA R22, R20, R22, 0x2 ;  /* 0x0000001614167211 */ /* 0x000fe200078e10ff */
[----:B------:R-:W-:-:S04]  /*09c0*/  IMAD.WIDE R10, R15, 0x4, R12 ;  /* 0x000000040f0a7825 */ /* 0x000fc800078e020c */
[----:B------:R-:W-:Y:S01]  /*09d0*/  IMAD.WIDE R12, R14, 0x4, R12 ;  /* 0x000000040e0c7825 */ /* 0x000fe200078e020c */
[----:B--2---:R0:W-:Y:S04]  /*09e0*/  STG.E desc[UR6][R10.64], R16 ;  /* 0x000000100a007986 */ /* 0x0041e8000c101906 */
[----:B---3--:R1:W-:Y:S01]  /*09f0*/  STG.E desc[UR6][R12.64], R29 ;  /* 0x0000001d0c007986 */ /* 0x0083e2000c101906 */
[C---:B0-----:R-:W-:Y:S02]  /*0a00*/  LEA R11, R20.reuse, R9, 0x2 ;  /* 0x00000009140b7211 */ /* 0x041fe400078e10ff */
[C---:B------:R-:W-:Y:S02]  /*0a10*/  LEA R9, R20.reuse, R15, 0x2 ;  /* 0x0000000f14097211 */ /* 0x040fe400078e10ff */
[----:B------:R-:W-:Y:S01]  /*0a20*/  LEA R10, R20, R14, 0x2 ;  /* 0x0000000e140a7211 */ /* 0x000fe200078e10ff */
[----:B-1----:R-:W-:Y:S06]  /*0a30*/  @!P1 BRA `(.L_x_3) ;  /* 0xfffffff8006c9947 */ /* 0x002fec000383ffff */
.L_x_2:
[----:B------:R-:W-:-:S05]  /*0a40*/  IMAD.MOV R12, RZ, RZ, -R25 ;  /* 0x000000ffff0c7224 */ /* 0x000fca00078e0a19 */
[----:B------:R-:W-:-:S13]  /*0a50*/  ISETP.GT.AND P1, PT, R12, 0x4, PT ;  /* 0x000000040c00780c */ /* 0x000fda0003f24270 */
[----:B------:R-:W-:Y:S05]  /*0a60*/  @!P1 BRA `(.L_x_4) ;  /* 0x0000000000d09947 */ /* 0x000fea0003800000 */
[----:B------:R-:W1:Y:S02]  /*0a70*/  LDC.64 R14, c[0x0][0x398] ;  /* 0x0000e600ff0e7b82 */ /* 0x000e640000000a00 */
[----:B-1----:R-:W-:-:S05]  /*0a80*/  IMAD.WIDE R12, R18, 0x4, R14 ;  /* 0x00000004120c7825 */ /* 0x002fca00078e020e */
[----:B0-----:R0:W2:Y:S02]  /*0a90*/  LDG.E.CONSTANT R27, desc[UR6][R12.64] ;  /* 0x000000060c1b7981 */ /* 0x0010a4000c1e9900 */
[----:B0-----:R-:W0:Y:S02]  /*0aa0*/  LDC.64 R12, c[0x0][0x380] ;  /* 0x0000e000ff0c7b82 */ /* 0x001e240000000a00 */
[----:B0-----:R-:W-:-:S05]  /*0ab0*/  IMAD.WIDE R16, R11, 0x4, R12 ;  /* 0x000000040b107825 */ /* 0x001fca00078e020c */
[----:B--2---:R0:W-:Y:S02]  /*0ac0*/  STG.E desc[UR6][R16.64], R27 ;  /* 0x0000001b10007986 */ /* 0x0041e4000c101906 */
        /* <DEDUP_REMOVED lines=22> */
[C---:B------:R-:W-:Y:S02]  /*0c30*/  LEA R23, R21.reuse, R23, 0x2 ;  /* 0x0000001715177211 */ /* 0x040fe400078e10ff */
[----:B------:R-:W-:Y:S01]  /*0c40*/  LEA R24, R21, R24, 0x2 ;  /* 0x0000001815187211 */ /* 0x000fe200078e10ff */
[----:B0-----:R-:W-:-:S05]  /*0c50*/  IMAD.WIDE R16, R22, 0x4, R12 ;  /* 0x0000000416107825 */ /* 0x001fca00078e020c */
[----:B--2---:R0:W-:Y:S02]  /*0c60*/  STG.E desc[UR6][R16.64], R29 ;  /* 0x0000001d10007986 */ /* 0x0041e4000c101906 */
[----:B0-----:R-:W-:-:S04]  /*0c70*/  IMAD.WIDE R16, R23, 0x4, R14 ;  /* 0x0000000417107825 */ /* 0x001fc800078e020e */
[----:B------:R-:W-:Y:S02]  /*0c80*/  IMAD.WIDE R14, R24, 0x4, R14 ;  /* 0x00000004180e7825 */ /* 0x000fe400078e020e */
[----:B------:R-:W2:Y:S04]  /*0c90*/  LDG.E.CONSTANT R16, desc[UR6][R16.64] ;  /* 0x0000000610107981 */ /* 0x000ea8000c1e9900 */
[----:B------:R0:W3:Y:S01]  /*0ca0*/  LDG.E.CONSTANT R27, desc[UR6][R14.64] ;  /* 0x000000060e1b7981 */ /* 0x0000e2000c1e9900 */
[C---:B------:R-:W-:Y:S01]  /*0cb0*/  IMAD R9, R20.reuse, 0x4, R9 ;  /* 0x0000000414097824 */ /* 0x040fe200078e0209 */
[C---:B------:R-:W-:Y:S01]  /*0cc0*/  LEA R10, R20.reuse, R10, 0x2 ;  /* 0x0000000a140a7211 */ /* 0x040fe200078e10ff */
[----:B------:R-:W-:Y:S01]  /*0cd0*/  IMAD R22, R20, 0x4, R22 ;  /* 0x0000000414167824 */ /* 0x000fe200078e0216 */
[----:B------:R-:W-:-:S02]  /*0ce0*/  PLOP3.LUT P0, PT, PT, PT, PT, 0x8, 0x80 ;  /* 0x000000000080781c */ /* 0x000fc40003f0e170 */
[----:B------:R-:W-:Y:S02]  /*0cf0*/  IADD3 R25, PT, PT, R25, 0x8, RZ ;  /* 0x0000000819197810 */ /* 0x000fe40007ffe0ff */
[----:B------:R-:W-:Y:S01]  /*0d00*/  LEA R19, R21, R19, 0x2 ;  /* 0x0000001315137211 */ /* 0x000fe200078e10ff */
[--C-:B0-----:R-:W-:Y:S01]  /*0d10*/  IMAD.WIDE R14, R9, 0x4, R12.reuse ;  /* 0x00000004090e7825 */ /* 0x101fe200078e020c */
[C---:B------:R-:W-:Y:S02]  /*0d20*/  LEA R23, R21.reuse, R23, 0x2 ;  /* 0x0000001715177211 */ /* 0x040fe400078e10ff */
[C---:B------:R-:W-:Y:S01]  /*0d30*/  LEA R24, R21.reuse, R24, 0x2 ;  /* 0x0000001815187211 */ /* 0x040fe200078e10ff */
[----:B------:R-:W-:Y:S01]  /*0d40*/  IMAD.WIDE R12, R10, 0x4, R12 ;  /* 0x000000040a0c7825 */ /* 0x000fe200078e020c */
[----:B------:R-:W-:Y:S02]  /*0d50*/  LEA R18, R21, R18, 0x2 ;  /* 0x0000001215127211 */ /* 0x000fe400078e10ff */
[----:B------:R-:W-:-:S02]  /*0d60*/  LEA R9, R20, R9, 0x2 ;  /* 0x0000000914097211 */ /* 0x000fc400078e10ff */
[C---:B------:R-:W-:Y:S02]  /*0d70*/  LEA R10, R20.reuse, R10, 0x2 ;  /* 0x0000000a140a7211 */ /* 0x040fe400078e10ff */
[----:B------:R-:W-:Y:S01]  /*0d80*/  LEA R11, R20, R11, 0x2 ;  /* 0x0000000b140b7211 */ /* 0x000fe200078e10ff */
[----:B--2---:R1:W-:Y:S04]  /*0d90*/  STG.E desc[UR6][R14.64], R16 ;  /* 0x000000100e007986 */ /* 0x0043e8000c101906 */
[----:B---3--:R1:W-:Y:S02]  /*0da0*/  STG.E desc[UR6][R12.64], R27 ;  /* 0x0000001b0c007986 */ /* 0x0083e4000c101906 */
.L_x_4:
[----:B------:R-:W-:-:S13]  /*0db0*/  ISETP.NE.OR P0, PT, R25, RZ, P0 ;  /* 0x000000ff1900720c */ /* 0x000fda0000705670 */
[----:B------:R-:W-:Y:S05]  /*0dc0*/  @!P0 BRA `(.L_x_0) ;  /* 0x0000000000748947 */ /* 0x000fea0003800000 */
.L_x_1:
[----:B-12---:R-:W1:Y:S02]  /*0dd0*/  LDC.64 R12, c[0x0][0x398] ;  /* 0x0000e600ff0c7b82 */ /* 0x006e640000000a00 */
        /* <DEDUP_REMOVED lines=16> */
[----:B------:R-:W-:-:S02]  /*0ee0*/  ISETP.NE.AND P0, PT, R25, RZ, PT ;  /* 0x000000ff1900720c */ /* 0x000fc40003f05270 */
[C---:B------:R-:W-:Y:S02]  /*0ef0*/  LEA R23, R21.reuse, R23, 0x2 ;  /* 0x0000001715177211 */ /* 0x040fe400078e10ff */
[----:B------:R-:W-:Y:S01]  /*0f00*/  LEA R24, R21, R24, 0x2 ;  /* 0x0000001815187211 */ /* 0x000fe200078e10ff */
[--C-:B0-----:R-:W-:Y:S01]  /*0f10*/  IMAD.WIDE R12, R9, 0x4, R14.reuse ;  /* 0x00000004090c7825 */ /* 0x101fe200078e020e */
[C---:B------:R-:W-:Y:S02]  /*0f20*/  LEA R22, R20.reuse, R22, 0x2 ;  /* 0x0000001614167211 */ /* 0x040fe400078e10ff */
[----:B------:R-:W-:Y:S01]  /*0f30*/  LEA R9, R20, R9, 0x2 ;  /* 0x0000000914097211 */ /* 0x000fe200078e10ff */
[----:B------:R-:W-:Y:S01]  /*0f40*/  IMAD.WIDE R14, R10, 0x4, R14 ;  /* 0x000000040a0e7825 */ /* 0x000fe200078e020e */
[C---:B------:R-:W-:Y:S02]  /*0f50*/  LEA R10, R20.reuse, R10, 0x2 ;  /* 0x0000000a140a7211 */ /* 0x040fe400078e10ff */
[----:B------:R-:W-:Y:S01]  /*0f60*/  LEA R11, R20, R11, 0x2 ;  /* 0x0000000b140b7211 */ /* 0x000fe200078e10ff */
[----:B--2---:R2:W-:Y:S04]  /*0f70*/  STG.E desc[UR6][R12.64], R26 ;  /* 0x0000001a0c007986 */ /* 0x0045e8000c101906 */
[----:B---3--:R2:W-:Y:S01]  /*0f80*/  STG.E desc[UR6][R14.64], R28 ;  /* 0x0000001c0e007986 */ /* 0x0085e2000c101906 */
[----:B------:R-:W-:Y:S05]  /*0f90*/  @P0 BRA `(.L_x_1) ;  /* 0xfffffffc008c0947 */ /* 0x000fea000383ffff */
.L_x_0:
[----:B------:R-:W-:-:S13]  /*0fa0*/  ISETP.NE.AND P0, PT, R7, RZ, PT ;  /* 0x000000ff0700720c */ /* 0x000fda0003f05270 */
[----:B0-----:R-:W-:Y:S05]  /*0fb0*/  @!P0 EXIT ;  /* 0x000000000000894d */ /* 0x001fea0003800000 */
[----:B-12---:R-:W0:Y:S01]  /*0fc0*/  LDC.64 R14, c[0x0][0x3b0] ;  /* 0x0000ec00ff0e7b82 */ /* 0x006e220000000a00 */
[----:B------:R-:W1:Y:S01]  /*0fd0*/  LDCU UR10, c[0x0][0x3ac] ;  /* 0x00007580ff0a77ac */ /* 0x000e620008000800 */
[----:B------:R-:W-:-:S04]  /*0fe0*/  IMAD R6, R8, R3, R6 ;  /* 0x0000000308067224 */ /* 0x000fc800078e0206 */
[----:B------:R-:W-:Y:S02]  /*0ff0*/  IMAD R5, R6, UR8, R5 ;  /* 0x0000000806057c24 */ /* 0x000fe4000f8e0205 */
[----:B------:R-:W2:Y:S08]  /*1000*/  LDC.64 R10, c[0x0][0x398] ;  /* 0x0000e600ff0a7b82 */ /* 0x000eb00000000a00 */
[----:B------:R-:W3:Y:S01]  /*1010*/  LDC.64 R12, c[0x0][0x380] ;  /* 0x0000e000ff0c7b82 */ /* 0x000ee20000000a00 */
[----:B-1----:R-:W-:-:S02]  /*1020*/  IADD3 R9, PT, PT, R8, UR10, RZ ;  /* 0x0000000a08097c10 */ /* 0x002fc4000fffe0ff */
[----:B0-----:R-:W-:Y:S02]  /*1030*/  IADD3 R14, PT, PT, R14, UR4, R2 ;  /* 0x000000040e0e7c10 */ /* 0x001fe4000fffe002 */
[----:B------:R-:W-:-:S03]  /*1040*/  IADD3 R0, PT, PT, R15, UR5, R0 ;  /* 0x000000050f007c10 */ /* 0x000fc6000fffe000 */
[----:B------:R-:W-:-:S04]  /*1050*/  IMAD R9, R9, R4, R14 ;  /* 0x0000000409097224 */ /* 0x000fc800078e020e */
[----:B------:R-:W-:Y:S01]  /*1060*/  IMAD R15, R9, UR9, R0 ;  /* 0x00000009090f7c24 */ /* 0x000fe2000f8e0200 */
[----:B--2---:R-:W-:-:S07]  /*1070*/  IADD3 R0, PT, PT, -R7, RZ, RZ ;  /* 0x000000ff07007210 */ /* 0x004fce0007ffe1ff */
.L_x_5:
[----:B0-----:R-:W-:-:S06]  /*1080*/  IMAD.WIDE R6, R5, 0x4, R10 ;  /* 0x0000000405067825 */ /* 0x001fcc00078e020a */
[----:B------:R-:W2:Y:S01]  /*1090*/  LDG.E.CONSTANT R7, desc[UR6][R6.64] ;  /* 0x0000000606077981 */ /* 0x000ea2000c1e9900 */
[----:B------:R-:W-:Y:S01]  /*10a0*/  IADD3 R0, PT, PT, R0, 0x1, RZ ;  /* 0x0000000100007810 */ /* 0x000fe20007ffe0ff */
[----:B---3--:R-:W-:-:S03]  /*10b0*/  IMAD.WIDE R8, R15, 0x4, R12 ;  /* 0x000000040f087825 */ /* 0x008fc600078e020c */
[----:B------:R-:W-:Y:S01]  /*10c0*/  ISETP.NE.AND P0, PT, R0, RZ, PT ;  /* 0x000000ff0000720c */ /* 0x000fe20003f05270 */
[----:B------:R-:W-:Y:S02]  /*10d0*/  IMAD R5, R3, UR8, R5 ;  /* 0x0000000803057c24 */ /* 0x000fe4000f8e0205 */
[----:B------:R-:W-:Y:S01]  /*10e0*/  IMAD R15, R4, UR9, R15 ;  /* 0x00000009040f7c24 */ /* 0x000fe2000f8e020f */
[----:B--2---:R0:W-:Y:S09]  /*10f0*/  STG.E desc[UR6][R8.64], R7 ;  /* 0x0000000708007986 */ /* 0x0041f2000c101906 */
[----:B------:R-:W-:Y:S05]  /*1100*/  @P0 BRA `(.L_x_5) ;  /* 0xfffffffc00dc0947 */ /* 0x000fea000383ffff */
[----:B------:R-:W-:Y:S05]  /*1110*/  EXIT ;  /* 0x000000000000794d */ /* 0x000fea0003800000 */
.L_x_6:
[----:B------:R-:W-:-:S00]  /*1120*/  BRA `(.L_x_6) ;  /* 0xfffffffc00fc7947 */ /* 0x000fc0000383ffff */
[----:B------:R-:W-:-:S00]  /*1130*/  NOP ;  /* 0x0000000000007918 */ /* 0x000fc00000000000 */
        /* <DEDUP_REMOVED lines=12> */
.L_x_7:


//--------------------- .nv.shared.reserved.0     --------------------------
	.section	.nv.shared.reserved.0,"aw",@nobits
	.weak		__nv_reservedSMEM_offset_0_alias
	.size		__nv_reservedSMEM_offset_0_alias, 0, 64
	.other		__nv_reservedSMEM_offset_0_alias,@"STO_CUDA_RESERVED_SHARED STV_DEFAULT"
__nv_reservedSMEM_offset_0_alias:
	.zero		0
	.zero		64


//--------------------- .nv.constant0.copypad     --------------------------
	.section	.nv.constant0.copypad,"a",@progbits
	.sectionflags	@""
	.align	4
.nv.constant0.copypad:
	.zero		952


//--------------------- SYMBOLS --------------------------

	.type		.nv.reservedSmem.offset0,@object
	.size		.nv.reservedSmem.offset0,0x4
